	.headerflags	@"EF_CUDA_TEXMODE_UNIFIED EF_CUDA_64BIT_ADDRESS EF_CUDA_ACCELERATORS EF_CUDA_SM90 EF_CUDA_VIRTUAL_SM(EF_CUDA_SM90)"
	.elftype	@"ET_EXEC"


//--------------------- .nv.info                  --------------------------
	.section	.nv.info,"",@"SHT_CUDA_INFO"
	.align	4


	//----- nvinfo : EIATTR_REGCOUNT
	.align		4
        /*0000*/ 	.byte	0x04, 0x2f
        /*0002*/ 	.short	(.L_3 - .L_2)
	.align		4
.L_2:
        /*0004*/ 	.word	index@(triton_poi_fused__native_batch_norm_legit_no_training_add_mul_softplus_tanh_6)
        /*0008*/ 	.word	0x00000014


	//----- nvinfo : EIATTR_MIN_STACK_SIZE
	.align		4
.L_3:
        /*000c*/ 	.byte	0x04, 0x12
        /*000e*/ 	.short	(.L_5 - .L_4)
	.align		4
.L_4:
        /*0010*/ 	.word	index@(triton_poi_fused__native_batch_norm_legit_no_training_add_mul_softplus_tanh_6)
        /*0014*/ 	.word	0x00000000


	//----- nvinfo : EIATTR_FRAME_SIZE
	.align		4
.L_5:
        /*0018*/ 	.byte	0x04, 0x11
        /*001a*/ 	.short	(.L_7 - .L_6)
	.align		4
.L_6:
        /*001c*/ 	.word	index@(triton_poi_fused__native_batch_norm_legit_no_training_add_mul_softplus_tanh_6)
        /*0020*/ 	.word	0x00000000


	//----- nvinfo : EIATTR_MIN_STACK_SIZE
	.align		4
.L_7:
        /*0024*/ 	.byte	0x04, 0x12
        /*0026*/ 	.short	(.L_9 - .L_8)
	.align		4
.L_8:
        /*0028*/ 	.word	index@(triton_poi_fused__native_batch_norm_legit_no_training_add_mul_softplus_tanh_6)
        /*002c*/ 	.word	0x00000000
.L_9:


//--------------------- .nv.info.triton_poi_fused__native_batch_norm_legit_no_training_add_mul_softplus_tanh_6 --------------------------
	.section	.nv.info.triton_poi_fused__native_batch_norm_legit_no_training_add_mul_softplus_tanh_6,"",@"SHT_CUDA_INFO"
	.sectionflags	@""
	.align	4


	//----- nvinfo : EIATTR_CUDA_API_VERSION
	.align		4
        /*0000*/ 	.byte	0x04, 0x37
        /*0002*/ 	.short	(.L_11 - .L_10)
.L_10:
        /*0004*/ 	.word	0x0000007c


	//----- nvinfo : EIATTR_KPARAM_INFO
	.align		4
.L_11:
        /*0008*/ 	.byte	0x04, 0x17
        /*000a*/ 	.short	(.L_13 - .L_12)
.L_12:
        /*000c*/ 	.word	0x00000000
        /*0010*/ 	.short	0x0007
        /*0012*/ 	.short	0x0038
        /*0014*/ 	.byte	0x00, 0xf0, 0x11, 0x00


	//----- nvinfo : EIATTR_KPARAM_INFO
	.align		4
.L_13:
        /*0018*/ 	.byte	0x04, 0x17
        /*001a*/ 	.short	(.L_15 - .L_14)
.L_14:
        /*001c*/ 	.word	0x00000000
        /*0020*/ 	.short	0x0006
        /*0022*/ 	.short	0x0030
        /*0024*/ 	.byte	0x00, 0xf4, 0x21, 0x00


	//----- nvinfo : EIATTR_KPARAM_INFO
	.align		4
.L_15:
        /*0028*/ 	.byte	0x04, 0x17
        /*002a*/ 	.short	(.L_17 - .L_16)
.L_16:
        /*002c*/ 	.word	0x00000000
        /*0030*/ 	.short	0x0005
        /*0032*/ 	.short	0x0028
        /*0034*/ 	.byte	0x00, 0xf4, 0x21, 0x00


	//----- nvinfo : EIATTR_KPARAM_INFO
	.align		4
.L_17:
        /*0038*/ 	.byte	0x04, 0x17
        /*003a*/ 	.short	(.L_19 - .L_18)
.L_18:
        /*003c*/ 	.word	0x00000000
        /*0040*/ 	.short	0x0004
        /*0042*/ 	.short	0x0020
        /*0044*/ 	.byte	0x00, 0xf4, 0x21, 0x00


	//----- nvinfo : EIATTR_KPARAM_INFO
	.align		4
.L_19:
        /*0048*/ 	.byte	0x04, 0x17
        /*004a*/ 	.short	(.L_21 - .L_20)
.L_20:
        /*004c*/ 	.word	0x00000000
        /*0050*/ 	.short	0x0003
        /*0052*/ 	.short	0x0018
        /*0054*/ 	.byte	0x00, 0xf4, 0x21, 0x00


	//----- nvinfo : EIATTR_KPARAM_INFO
	.align		4
.L_21:
        /*0058*/ 	.byte	0x04, 0x17
        /*005a*/ 	.short	(.L_23 - .L_22)
.L_22:
        /*005c*/ 	.word	0x00000000
        /*0060*/ 	.short	0x0002
        /*0062*/ 	.short	0x0010
        /*0064*/ 	.byte	0x00, 0xf4, 0x21, 0x00


	//----- nvinfo : EIATTR_KPARAM_INFO
	.align		4
.L_23:
        /*0068*/ 	.byte	0x04, 0x17
        /*006a*/ 	.short	(.L_25 - .L_24)
.L_24:
        /*006c*/ 	.word	0x00000000
        /*0070*/ 	.short	0x0001
        /*0072*/ 	.short	0x0008
        /*0074*/ 	.byte	0x00, 0xf4, 0x21, 0x00


	//----- nvinfo : EIATTR_KPARAM_INFO
	.align		4
.L_25:
        /*0078*/ 	.byte	0x04, 0x17
        /*007a*/ 	.short	(.L_27 - .L_26)
.L_26:
        /*007c*/ 	.word	0x00000000
        /*0080*/ 	.short	0x0000
        /*0082*/ 	.short	0x0000
        /*0084*/ 	.byte	0x00, 0xf4, 0x21, 0x00


	//----- nvinfo : EIATTR_SPARSE_MMA_MASK
	.align		4
.L_27:
        /*0088*/ 	.byte	0x03, 0x50
        /*008a*/ 	.short	0x0000


	//----- nvinfo : EIATTR_MAXREG_COUNT
	.align		4
        /*008c*/ 	.byte	0x03, 0x1b
        /*008e*/ 	.short	0x00ff


	//----- nvinfo : EIATTR_EXIT_INSTR_OFFSETS
	.align		4
        /*0090*/ 	.byte	0x04, 0x1c
        /*0092*/ 	.short	(.L_29 - .L_28)


	//   ....[0]....
.L_28:
        /*0094*/ 	.word	0x00000b50


	//----- nvinfo : EIATTR_REQNTID
	.align		4
.L_29:
        /*0098*/ 	.byte	0x04, 0x10
        /*009a*/ 	.short	(.L_31 - .L_30)
.L_30:
        /*009c*/ 	.word	0x00000100
        /*00a0*/ 	.word	0x00000001
        /*00a4*/ 	.word	0x00000001


	//----- nvinfo : EIATTR_CRS_STACK_SIZE
	.align		4
.L_31:
        /*00a8*/ 	.byte	0x04, 0x1e
        /*00aa*/ 	.short	(.L_33 - .L_32)
.L_32:
        /*00ac*/ 	.word	0x00000000


	//----- nvinfo : EIATTR_CBANK_PARAM_SIZE
	.align		4
.L_33:
        /*00b0*/ 	.byte	0x03, 0x19
        /*00b2*/ 	.short	0x003c


	//----- nvinfo : EIATTR_PARAM_CBANK
	.align		4
        /*00b4*/ 	.byte	0x04, 0x0a
        /*00b6*/ 	.short	(.L_35 - .L_34)
	.align		4
.L_34:
        /*00b8*/ 	.word	index@(.nv.constant0.triton_poi_fused__native_batch_norm_legit_no_training_add_mul_softplus_tanh_6)
        /*00bc*/ 	.short	0x0210
        /*00be*/ 	.short	0x003c


	//----- nvinfo : EIATTR_SW_WAR
	.align		4
.L_35:
        /*00c0*/ 	.byte	0x04, 0x36
        /*00c2*/ 	.short	(.L_37 - .L_36)
.L_36:
        /*00c4*/ 	.word	0x00000008
.L_37:


//--------------------- .nv.callgraph             --------------------------
	.section	.nv.callgraph,"",@"SHT_CUDA_CALLGRAPH"
	.align	4
	.sectionentsize	8
	.align		4
        /*0000*/ 	.word	0x00000000
	.align		4
        /*0004*/ 	.word	0xffffffff
	.align		4
        /*0008*/ 	.word	0x00000000
	.align		4
        /*000c*/ 	.word	0xfffffffe
	.align		4
        /*0010*/ 	.word	0x00000000
	.align		4
        /*0014*/ 	.word	0xfffffffd
	.align		4
        /*0018*/ 	.word	0x00000000
	.align		4
        /*001c*/ 	.word	0xfffffffc


//--------------------- .nv.constant4             --------------------------
	.section	.nv.constant4,"a",@progbits
	.align	8
	.align		8
.nv.constant4:
        /*0000*/ 	.dword	_$_str
	.align		8
        /*0008*/ 	.dword	_$_str_$_2


//--------------------- .text.triton_poi_fused__native_batch_norm_legit_no_training_add_mul_softplus_tanh_6 --------------------------
	.section	.text.triton_poi_fused__native_batch_norm_legit_no_training_add_mul_softplus_tanh_6,"ax",@progbits
	.align	128
        .global         triton_poi_fused__native_batch_norm_legit_no_training_add_mul_softplus_tanh_6
        .type           triton_poi_fused__native_batch_norm_legit_no_training_add_mul_softplus_tanh_6,@function
        .size           triton_poi_fused__native_batch_norm_legit_no_training_add_mul_softplus_tanh_6,(.L_x_11 - triton_poi_fused__native_batch_norm_legit_no_training_add_mul_softplus_tanh_6)
        .other          triton_poi_fused__native_batch_norm_legit_no_training_add_mul_softplus_tanh_6,@"STO_CUDA_ENTRY STV_DEFAULT"
triton_poi_fused__native_batch_norm_legit_no_training_add_mul_softplus_tanh_6:
.text.triton_poi_fused__native_batch_norm_legit_no_training_add_mul_softplus_tanh_6:
[----:B------:R-:W0:Y:S01]  /*0000*/  LDC R1, c[0x0][0x28] ;  /* 0x00000a00ff017b82 */ /* 0x000e220000000800 */
[----:B------:R-:W1:Y:S07]  /*0010*/  S2R R0, SR_TID.X ;  /* 0x0000000000007919 */ /* 0x000e6e0000002100 */
[----:B------:R-:W2:Y:S01]  /*0020*/  LDC.64 R6, c[0x0][0x228] ;  /* 0x00008a00ff067b82 */ /* 0x000ea20000000a00 */
[----:B------:R-:W-:Y:S01]  /*0030*/  ULDC.64 UR4, c[0x0][0x208] ;  /* 0x0000820000047ab9 */ /* 0x000fe20000000a00 */
[----:B------:R-:W3:Y:S06]  /*0040*/  S2R R5, SR_CTAID.X ;  /* 0x0000000000057919 */ /* 0x000eec0000002500 */
[----:B------:R-:W4:Y:S08]  /*0050*/  LDC.64 R8, c[0x0][0x218] ;  /* 0x00008600ff087b82 */ /* 0x000f300000000a00 */
[----:B------:R-:W5:Y:S08]  /*0060*/  LDC.64 R10, c[0x0][0x220] ;  /* 0x00008800ff0a7b82 */ /* 0x000f700000000a00 */
[----:B------:R-:W5:Y:S01]  /*0070*/  LDC.64 R12, c[0x0][0x230] ;  /* 0x00008c00ff0c7b82 */ /* 0x000f620000000a00 */
[----:B-1----:R-:W-:-:S07]  /*0080*/  SHF.L.U32 R0, R0, 0x1, RZ ;  /* 0x0000000100007819 */ /* 0x002fce00000006ff */
[----:B------:R-:W1:Y:S01]  /*0090*/  LDC.64 R14, c[0x0][0x238] ;  /* 0x00008e00ff0e7b82 */ /* 0x000e620000000a00 */
[----:B---3--:R-:W-:Y:S02]  /*00a0*/  SHF.R.S32.HI R3, RZ, 0x16, R5 ;  /* 0x00000016ff037819 */ /* 0x008fe40000011405 */
[----:B------:R-:W-:Y:S02]  /*00b0*/  LOP3.LUT R0, R0, 0x1fe, RZ, 0xc0, !PT ;  /* 0x000001fe00007812 */ /* 0x000fe400078ec0ff */
[----:B------:R-:W-:Y:S02]  /*00c0*/  SGXT R3, R3, 0x1 ;  /* 0x000000010303781a */ /* 0x000fe40000000200 */
[----:B------:R-:W-:-:S04]  /*00d0*/  LEA R4, R5, R0, 0x9 ;  /* 0x0000000005047211 */ /* 0x000fc800078e48ff */
[----:B------:R-:W-:-:S04]  /*00e0*/  LEA.HI R3, R3, R4, RZ, 0x9 ;  /* 0x0000000403037211 */ /* 0x000fc800078f48ff */
[----:B------:R-:W-:-:S04]  /*00f0*/  LOP3.LUT R3, R3, 0xfffffe00, RZ, 0xc0, !PT ;  /* 0xfffffe0003037812 */ /* 0x000fc800078ec0ff */
[----:B------:R-:W-:-:S05]  /*0100*/  IADD3 R3, R4, -R3, RZ ;  /* 0x8000000304037210 */ /* 0x000fca0007ffe0ff */
[----:B--2---:R-:W-:-:S06]  /*0110*/  IMAD.WIDE R6, R3, 0x4, R6 ;  /* 0x0000000403067825 */ /* 0x004fcc00078e0206 */
[----:B------:R-:W2:Y:S01]  /*0120*/  LDG.E.EL.64 R6, desc[UR4][R6.64] ;  /* 0x0000000406067981 */ /* 0x000ea2000c2e1b00 */
[----:B----4-:R-:W-:-:S04]  /*0130*/  IMAD.WIDE R8, R4, 0x4, R8 ;  /* 0x0000000404087825 */ /* 0x010fc800078e0208 */
[C---:B0----5:R-:W-:Y:S02]  /*0140*/  IMAD.WIDE R10, R3.reuse, 0x4, R10 ;  /* 0x00000004030a7825 */ /* 0x061fe400078e020a */
[----:B------:R-:W3:Y:S02]  /*0150*/  LDG.E.64 R8, desc[UR4][R8.64] ;  /* 0x0000000408087981 */ /* 0x000ee4000c1e1b00 */
[C---:B------:R-:W-:Y:S02]  /*0160*/  IMAD.WIDE R12, R3.reuse, 0x4, R12 ;  /* 0x00000004030c7825 */ /* 0x040fe400078e020c */
[----:B------:R-:W3:Y:S02]  /*0170*/  LDG.E.EL.64 R10, desc[UR4][R10.64] ;  /* 0x000000040a0a7981 */ /* 0x000ee4000c2e1b00 */
[----:B-1----:R-:W-:Y:S02]  /*0180*/  IMAD.WIDE R14, R3, 0x4, R14 ;  /* 0x00000004030e7825 */ /* 0x002fe400078e020e */
[----:B------:R-:W4:Y:S01]  /*0190*/  LDG.E.EL.64 R12, desc[UR4][R12.64] ;  /* 0x000000040c0c7981 */ /* 0x000f22000c2e1b00 */
[----:B------:R-:W0:Y:S03]  /*01a0*/  LDC.64 R2, c[0x0][0x240] ;  /* 0x00009000ff027b82 */ /* 0x000e260000000a00 */
[----:B------:R-:W4:Y:S01]  /*01b0*/  LDG.E.EL.64 R14, desc[UR4][R14.64] ;  /* 0x000000040e0e7981 */ /* 0x000f22000c2e1b00 */
[----:B0-----:R-:W-:-:S06]  /*01c0*/  IMAD.WIDE R2, R4, 0x4, R2 ;  /* 0x0000000404027825 */ /* 0x001fcc00078e0202 */
[----:B------:R-:W5:Y:S01]  /*01d0*/  LDG.E.64 R2, desc[UR4][R2.64] ;  /* 0x0000000402027981 */ /* 0x000f62000c1e1b00 */
[----:B------:R-:W-:Y:S01]  /*01e0*/  HFMA2.MMA R0, -RZ, RZ, 1.625, 0 ;  /* 0x3e800000ff007435 */ /* 0x000fe200000001ff */
[----:B------:R-:W-:Y:S01]  /*01f0*/  BSSY B0, `(.L_x_0) ;  /* 0x0000057000007945 */ /* 0x000fe20003800000 */
[----:B--2---:R-:W-:Y:S01]  /*0200*/  FADD R6, R6, 9.9999997473787516356e-06 ;  /* 0x3727c5ac06067421 */ /* 0x004fe20000000000 */
[----:B------:R-:W-:-:S03]  /*0210*/  FADD R7, R7, 9.9999997473787516356e-06 ;  /* 0x3727c5ac07077421 */ /* 0x000fc60000000000 */
[----:B------:R-:W0:Y:S01]  /*0220*/  MUFU.SQRT R5, R6 ;  /* 0x0000000600057308 */ /* 0x000e220000002000 */
[----:B---3--:R-:W-:-:S07]  /*0230*/  FADD R8, R8, -R10 ;  /* 0x8000000a08087221 */ /* 0x008fce0000000000 */
[----:B------:R-:W1:Y:S01]  /*0240*/  MUFU.SQRT R16, R7 ;  /* 0x0000000700107308 */ /* 0x000e620000002000 */
[----:B------:R-:W-:Y:S01]  /*0250*/  FADD R9, R9, -R11 ;  /* 0x8000000b09097221 */ /* 0x000fe20000000000 */
[C---:B0-----:R-:W-:Y:S02]  /*0260*/  FSETP.GT.AND P0, PT, R5.reuse, 8.50705917302346158658e+37, PT ;  /* 0x7e8000000500780b */ /* 0x041fe40003f04000 */
[----:B------:R-:W-:Y:S02]  /*0270*/  FSETP.GEU.AND P2, PT, R5, 1.175494350822287508e-38, PT ;  /* 0x008000000500780b */ /* 0x000fe40003f4e000 */
[----:B------:R-:W-:Y:S02]  /*0280*/  FSEL R6, R0, 1, P0 ;  /* 0x3f80000000067808 */ /* 0x000fe40000000000 */
[C---:B-1----:R-:W-:Y:S02]  /*0290*/  FSETP.GT.AND P1, PT, R16.reuse, 8.50705917302346158658e+37, PT ;  /* 0x7e8000001000780b */ /* 0x042fe40003f24000 */
[----:B------:R-:W-:-:S02]  /*02a0*/  FSETP.GEU.AND P3, PT, R16, 1.175494350822287508e-38, PT ;  /* 0x008000001000780b */ /* 0x000fc40003f6e000 */
[----:B------:R-:W-:-:S03]  /*02b0*/  FSEL R17, R0, 1, P1 ;  /* 0x3f80000000117808 */ /* 0x000fc60000800000 */
[----:B------:R-:W-:Y:S02]  /*02c0*/  @P0 FMUL R5, R5, 0.25 ;  /* 0x3e80000005050820 */ /* 0x000fe40000400000 */
[----:B------:R-:W-:Y:S02]  /*02d0*/  @!P2 FMUL R6, R6, 16777216 ;  /* 0x4b8000000606a820 */ /* 0x000fe40000400000 */
[----:B------:R-:W-:Y:S02]  /*02e0*/  @!P2 FMUL R5, R5, 16777216 ;  /* 0x4b8000000505a820 */ /* 0x000fe40000400000 */
[----:B------:R-:W-:-:S04]  /*02f0*/  @P1 FMUL R16, R16, 0.25 ;  /* 0x3e80000010101820 */ /* 0x000fc80000400000 */
[----:B------:R-:W0:Y:S01]  /*0300*/  MUFU.RCP R5, R5 ;  /* 0x0000000500057308 */ /* 0x000e220000001000 */
[----:B------:R-:W-:Y:S01]  /*0310*/  @!P3 FMUL R17, R17, 16777216 ;  /* 0x4b8000001111b820 */ /* 0x000fe20000400000 */
[----:B------:R-:W-:-:S06]  /*0320*/  @!P3 FMUL R16, R16, 16777216 ;  /* 0x4b8000001010b820 */ /* 0x000fcc0000400000 */
[----:B------:R-:W1:Y:S01]  /*0330*/  MUFU.RCP R16, R16 ;  /* 0x0000001000107308 */ /* 0x000e620000001000 */
[----:B0-----:R-:W-:-:S04]  /*0340*/  FMUL R7, R5, R6 ;  /* 0x0000000605077220 */ /* 0x001fc80000400000 */
[----:B------:R-:W-:Y:S01]  /*0350*/  FMUL R7, R8, R7 ;  /* 0x0000000708077220 */ /* 0x000fe20000400000 */
[----:B-1----:R-:W-:-:S03]  /*0360*/  FMUL R6, R16, R17 ;  /* 0x0000001110067220 */ /* 0x002fc60000400000 */
[----:B----4-:R-:W-:Y:S01]  /*0370*/  FFMA R5, R12, R7, R14 ;  /* 0x000000070c057223 */ /* 0x010fe2000000000e */
[----:B------:R-:W-:Y:S01]  /*0380*/  MOV R14, 0x3d39bf78 ;  /* 0x3d39bf78000e7802 */ /* 0x000fe20000000f00 */
[----:B------:R-:W-:Y:S02]  /*0390*/  FMUL R6, R9, R6 ;  /* 0x0000000609067220 */ /* 0x000fe40000400000 */
[----:B------:R-:W-:Y:S02]  /*03a0*/  FMUL R9, R5, 1.4426950216293334961 ;  /* 0x3fb8aa3b05097820 */ /* 0x000fe40000400000 */
[----:B------:R-:W-:-:S03]  /*03b0*/  FFMA R6, R13, R6, R15 ;  /* 0x000000060d067223 */ /* 0x000fc6000000000f */
[----:B------:R-:W-:Y:S01]  /*03c0*/  FSETP.GEU.AND P0, PT, R9, -126, PT ;  /* 0xc2fc00000900780b */ /* 0x000fe20003f0e000 */
[----:B------:R-:W-:-:S05]  /*03d0*/  FMUL R11, R6, 1.4426950216293334961 ;  /* 0x3fb8aa3b060b7820 */ /* 0x000fca0000400000 */
[----:B------:R-:W-:-:S07]  /*03e0*/  FSETP.GEU.AND P1, PT, R11, -126, PT ;  /* 0xc2fc00000b00780b */ /* 0x000fce0003f2e000 */
[----:B------:R-:W-:-:S04]  /*03f0*/  @!P0 FMUL R9, R9, 0.5 ;  /* 0x3f00000009098820 */ /* 0x000fc80000400000 */
[----:B------:R-:W0:Y:S02]  /*0400*/  MUFU.EX2 R7, R9 ;  /* 0x0000000900077308 */ /* 0x000e240000000800 */
[----:B------:R-:W-:-:S06]  /*0410*/  @!P1 FMUL R11, R11, 0.5 ;  /* 0x3f0000000b0b9820 */ /* 0x000fcc0000400000 */
[----:B------:R-:W1:Y:S01]  /*0420*/  MUFU.EX2 R8, R11 ;  /* 0x0000000b00087308 */ /* 0x000e620000000800 */
[----:B0-----:R-:W-:Y:S01]  /*0430*/  @!P0 FMUL R7, R7, R7 ;  /* 0x0000000707078220 */ /* 0x001fe20000400000 */
[----:B------:R-:W-:-:S03]  /*0440*/  FSETP.GT.AND P0, PT, R5, 20, PT ;  /* 0x41a000000500780b */ /* 0x000fc60003f04000 */
[C---:B------:R-:W-:Y:S01]  /*0450*/  FADD.FTZ.RZ R10, R7.reuse, 1 ;  /* 0x3f800000070a7421 */ /* 0x040fe2000001c000 */
[----:B------:R-:W-:Y:S01]  /*0460*/  ISETP.GE.U32.AND P2, PT, R7, 0x7f800000, PT ;  /* 0x7f8000000700780c */ /* 0x000fe20003f46070 */
[----:B-1----:R-:W-:-:S03]  /*0470*/  @!P1 FMUL R8, R8, R8 ;  /* 0x0000000808089220 */ /* 0x002fc60000400000 */
[----:B------:R-:W-:Y:S01]  /*0480*/  IADD3 R10, R10, -0x3f400000, RZ ;  /* 0xc0c000000a0a7810 */ /* 0x000fe20007ffe0ff */
[----:B------:R-:W-:-:S03]  /*0490*/  FADD.FTZ.RZ R12, R8, 1 ;  /* 0x3f800000080c7421 */ /* 0x000fc6000001c000 */
[----:B------:R-:W-:Y:S02]  /*04a0*/  LOP3.LUT R10, R10, 0xff800000, RZ, 0xc0, !PT ;  /* 0xff8000000a0a7812 */ /* 0x000fe400078ec0ff */
[----:B------:R-:W-:Y:S02]  /*04b0*/  ISETP.GE.U32.AND P1, PT, R8, 0x7f800000, PT ;  /* 0x7f8000000800780c */ /* 0x000fe40003f26070 */
[----:B------:R-:W-:Y:S02]  /*04c0*/  IADD3 R12, R12, -0x3f400000, RZ ;  /* 0xc0c000000c0c7810 */ /* 0x000fe40007ffe0ff */
[----:B------:R-:W-:Y:S02]  /*04d0*/  IADD3 R13, -R10, 0x40800000, RZ ;  /* 0x408000000a0d7810 */ /* 0x000fe40007ffe1ff */
[----:B------:R-:W-:Y:S02]  /*04e0*/  LOP3.LUT R9, R12, 0xff800000, RZ, 0xc0, !PT ;  /* 0xff8000000c097812 */ /* 0x000fe400078ec0ff */
[----:B------:R-:W-:Y:S01]  /*04f0*/  IADD3 R12, R7, -R10, RZ ;  /* 0x8000000a070c7210 */ /* 0x000fe20007ffe0ff */
[----:B------:R-:W-:Y:S01]  /*0500*/  FFMA.FTZ R11, R13, R0, -1 ;  /* 0xbf8000000d0b7423 */ /* 0x000fe20000010000 */
[----:B------:R-:W-:-:S02]  /*0510*/  IADD3 R15, -R9, 0x40800000, RZ ;  /* 0x40800000090f7810 */ /* 0x000fc40007ffe1ff */
[----:B------:R-:W-:Y:S01]  /*0520*/  IADD3 R13, R8, -R9, RZ ;  /* 0x80000009080d7210 */ /* 0x000fe20007ffe0ff */
[----:B------:R-:W-:Y:S01]  /*0530*/  FADD R11, R12, R11 ;  /* 0x0000000b0c0b7221 */ /* 0x000fe20000000000 */
[----:B------:R-:W-:Y:S01]  /*0540*/  I2FP.F32.S32 R9, R9 ;  /* 0x0000000900097245 */ /* 0x000fe20000201400 */
[----:B------:R-:W-:Y:S01]  /*0550*/  FFMA.FTZ R0, R15, R0, -1 ;  /* 0xbf8000000f007423 */ /* 0x000fe20000010000 */
[----:B------:R-:W-:Y:S01]  /*0560*/  I2FP.F32.S32 R10, R10 ;  /* 0x0000000a000a7245 */ /* 0x000fe20000201400 */
[----:B------:R-:W-:Y:S02]  /*0570*/  FFMA.FTZ R12, R11, -R14, 0.10546888411045074463 ;  /* 0x3dd800120b0c7423 */ /* 0x000fe4000001080e */
[----:B------:R-:W-:Y:S01]  /*0580*/  FADD R0, R13, R0 ;  /* 0x000000000d007221 */ /* 0x000fe20000000000 */
[----:B------:R-:W-:Y:S01]  /*0590*/  FMUL R9, R9, 1.1920928955078125e-07 ;  /* 0x3400000009097820 */ /* 0x000fe20000400000 */
[----:B------:R-:W-:Y:S01]  /*05a0*/  FFMA.FTZ R12, R11, R12, -0.13229703903198242188 ;  /* 0xbe0778e00b0c7423 */ /* 0x000fe2000001000c */
[----:B------:R-:W-:Y:S01]  /*05b0*/  FMUL R10, R10, 1.1920928955078125e-07 ;  /* 0x340000000a0a7820 */ /* 0x000fe20000400000 */
[----:B------:R-:W-:-:S02]  /*05c0*/  FFMA.FTZ R13, R0, -R14, 0.10546888411045074463 ;  /* 0x3dd80012000d7423 */ /* 0x000fc4000001080e */
[C---:B------:R-:W-:Y:S02]  /*05d0*/  FFMA.FTZ R12, R11.reuse, R12, 0.14491446316242218018 ;  /* 0x3e1464750b0c7423 */ /* 0x040fe4000001000c */
[C---:B------:R-:W-:Y:S02]  /*05e0*/  FFMA.FTZ R13, R0.reuse, R13, -0.13229703903198242188 ;  /* 0xbe0778e0000d7423 */ /* 0x040fe4000001000d */
[C---:B------:R-:W-:Y:S02]  /*05f0*/  FFMA.FTZ R12, R11.reuse, R12, -0.16641564667224884033 ;  /* 0xbe2a68dd0b0c7423 */ /* 0x040fe4000001000c */
[C---:B------:R-:W-:Y:S02]  /*0600*/  FFMA.FTZ R13, R0.reuse, R13, 0.14491446316242218018 ;  /* 0x3e146475000d7423 */ /* 0x040fe4000001000d */
[----:B------:R-:W-:Y:S02]  /*0610*/  FFMA.FTZ R12, R11, R12, 0.19988867640495300293 ;  /* 0x3e4caf9e0b0c7423 */ /* 0x000fe4000001000c */
[----:B------:R-:W-:-:S02]  /*0620*/  FFMA.FTZ R13, R0, R13, -0.16641564667224884033 ;  /* 0xbe2a68dd000d7423 */ /* 0x000fc4000001000d */
[C---:B------:R-:W-:Y:S02]  /*0630*/  FFMA.FTZ R12, R11.reuse, R12, -0.25000196695327758789 ;  /* 0xbe8000420b0c7423 */ /* 0x040fe4000001000c */
[C---:B------:R-:W-:Y:S02]  /*0640*/  FFMA.FTZ R13, R0.reuse, R13, 0.19988867640495300293 ;  /* 0x3e4caf9e000d7423 */ /* 0x040fe4000001000d */
[C---:B------:R-:W-:Y:S02]  /*0650*/  FFMA.FTZ R12, R11.reuse, R12, 0.33333510160446166992 ;  /* 0x3eaaaae60b0c7423 */ /* 0x040fe4000001000c */
[C---:B------:R-:W-:Y:S02]  /*0660*/  FFMA.FTZ R13, R0.reuse, R13, -0.25000196695327758789 ;  /* 0xbe800042000d7423 */ /* 0x040fe4000001000d */
[----:B------:R-:W-:Y:S02]  /*0670*/  FFMA.FTZ R12, R11, R12, -0.5 ;  /* 0xbf0000000b0c7423 */ /* 0x000fe4000001000c */
[----:B------:R-:W-:-:S02]  /*0680*/  FFMA.FTZ R13, R0, R13, 0.33333510160446166992 ;  /* 0x3eaaaae6000d7423 */ /* 0x000fc4000001000d */
[C---:B------:R-:W-:Y:S02]  /*0690*/  FMUL R12, R11.reuse, R12 ;  /* 0x0000000c0b0c7220 */ /* 0x040fe40000400000 */
[C---:B------:R-:W-:Y:S02]  /*06a0*/  FFMA.FTZ R13, R0.reuse, R13, -0.5 ;  /* 0xbf000000000d7423 */ /* 0x040fe4000001000d */
[----:B------:R-:W-:Y:S02]  /*06b0*/  FFMA.FTZ R11, R11, R12, R11 ;  /* 0x0000000c0b0b7223 */ /* 0x000fe4000001000b */
[----:B------:R-:W-:Y:S02]  /*06c0*/  FMUL R13, R0, R13 ;  /* 0x0000000d000d7220 */ /* 0x000fe40000400000 */
[----:B------:R-:W-:Y:S02]  /*06d0*/  FFMA.FTZ R10, R10, 0.69314718246459960938, R11 ;  /* 0x3f3172180a0a7823 */ /* 0x000fe4000001000b */
[----:B------:R-:W-:-:S04]  /*06e0*/  FFMA.FTZ R0, R0, R13, R0 ;  /* 0x0000000d00007223 */ /* 0x000fc80000010000 */
[----:B------:R-:W-:Y:S01]  /*06f0*/  FFMA.FTZ R9, R9, 0.69314718246459960938, R0 ;  /* 0x3f31721809097823 */ /* 0x000fe20000010000 */
[----:B------:R-:W-:Y:S06]  /*0700*/  @!P2 BRA `(.L_x_1) ;  /* 0x000000000014a947 */ /* 0x000fec0003800000 */
[C---:B------:R-:W-:Y:S02]  /*0710*/  ISETP.GE.AND P2, PT, R7.reuse, -0x407fffff, PT ;  /* 0xbf8000010700780c */ /* 0x040fe40003f46270 */
[----:B------:R-:W-:-:S11]  /*0720*/  FSETP.NEU.AND P3, PT, R7, RZ, PT ;  /* 0x000000ff0700720b */ /* 0x000fd60003f6d000 */
[----:B------:R-:W-:-:S05]  /*0730*/  @P2 MOV R0, 0x7f800000 ;  /* 0x7f80000000002802 */ /* 0x000fca0000000f00 */
[----:B------:R-:W-:-:S05]  /*0740*/  @P2 FFMA.FTZ R10, R7, R0, +INF ;  /* 0x7f800000070a2423 */ /* 0x000fca0000010000 */
[----:B------:R-:W-:-:S07]  /*0750*/  FSEL R10, R10, -RZ, P3 ;  /* 0x800000ff0a0a7208 */ /* 0x000fce0001800000 */
.L_x_1:
[----:B------:R-:W-:Y:S05]  /*0760*/  BSYNC B0 ;  /* 0x0000000000007941 */ /* 0x000fea0003800000 */
.L_x_0:
[----:B------:R-:W-:Y:S04]  /*0770*/  BSSY B0, `(.L_x_2) ;  /* 0x0000007000007945 */ /* 0x000fe80003800000 */
[----:B------:R-:W-:Y:S05]  /*0780*/  @!P1 BRA `(.L_x_3) ;  /* 0x0000000000149947 */ /* 0x000fea0003800000 */
[C---:B------:R-:W-:Y:S02]  /*0790*/  ISETP.GE.AND P1, PT, R8.reuse, -0x407fffff, PT ;  /* 0xbf8000010800780c */ /* 0x040fe40003f26270 */
[----:B------:R-:W-:-:S11]  /*07a0*/  FSETP.NEU.AND P2, PT, R8, RZ, PT ;  /* 0x000000ff0800720b */ /* 0x000fd60003f4d000 */
[----:B------:R-:W-:-:S05]  /*07b0*/  @P1 MOV R7, 0x7f800000 ;  /* 0x7f80000000071802 */ /* 0x000fca0000000f00 */
[----:B------:R-:W-:-:S05]  /*07c0*/  @P1 FFMA.FTZ R9, R8, R7, +INF ;  /* 0x7f80000008091423 */ /* 0x000fca0000010007 */
[----:B------:R-:W-:-:S07]  /*07d0*/  FSEL R9, R9, -RZ, P2 ;  /* 0x800000ff09097208 */ /* 0x000fce0001000000 */
.L_x_3:
[----:B------:R-:W-:Y:S05]  /*07e0*/  BSYNC B0 ;  /* 0x0000000000007941 */ /* 0x000fea0003800000 */
.L_x_2:
[----:B------:R-:W-:Y:S01]  /*07f0*/  FSEL R10, R5, R10, P0 ;  /* 0x0000000a050a7208 */ /* 0x000fe20000000000 */
[----:B------:R-:W-:Y:S01]  /*0800*/  BSSY B0, `(.L_x_4) ;  /* 0x0000017000007945 */ /* 0x000fe20003800000 */
[----:B------:R-:W-:-:S03]  /*0810*/  FSETP.GT.AND P0, PT, R6, 20, PT ;  /* 0x41a000000600780b */ /* 0x000fc60003f04000 */
[----:B------:R-:W-:Y:S01]  /*0820*/  FADD.FTZ R11, |R10|, -RZ ;  /* 0x800000ff0a0b7221 */ /* 0x000fe20000010200 */
[----:B------:R-:W-:-:S04]  /*0830*/  FSEL R7, R6, R9, P0 ;  /* 0x0000000906077208 */ /* 0x000fc80000000000 */
[----:B------:R-:W-:-:S13]  /*0840*/  FSETP.GE.AND P1, PT, R11, 0.60000002384185791016, PT ;  /* 0x3f19999a0b00780b */ /* 0x000fda0003f26000 */
[----:B------:R-:W-:Y:S05]  /*0850*/  @!P1 BRA `(.L_x_5) ;  /* 0x0000000000289947 */ /* 0x000fea0003800000 */
[C---:B------:R-:W-:Y:S01]  /*0860*/  FMUL R0, R11.reuse, 2.8853900432586669922 ;  /* 0x4038aa3b0b007820 */ /* 0x040fe20000400000 */
[----:B------:R-:W-:Y:S01]  /*0870*/  HFMA2.MMA R9, -RZ, RZ, 1.875, 0 ;  /* 0x3f800000ff097435 */ /* 0x000fe200000001ff */
[----:B------:R-:W-:-:S04]  /*0880*/  FSETP.GE.AND P0, PT, R11, 9.010913848876953125, PT ;  /* 0x41102cb40b00780b */ /* 0x000fc80003f06000 */
[----:B------:R-:W0:Y:S02]  /*0890*/  MUFU.EX2 R0, R0 ;  /* 0x0000000000007308 */ /* 0x000e240000000800 */
[----:B0-----:R-:W-:-:S06]  /*08a0*/  FADD R8, R0, 1 ;  /* 0x3f80000000087421 */ /* 0x001fcc0000000000 */
[----:B------:R-:W0:Y:S02]  /*08b0*/  MUFU.RCP R8, R8 ;  /* 0x0000000800087308 */ /* 0x000e240000001000 */
[----:B0-----:R-:W-:-:S05]  /*08c0*/  FFMA.FTZ R9, R8, -2, R9 ;  /* 0xc000000008097823 */ /* 0x001fca0000010009 */
[----:B------:R-:W-:-:S04]  /*08d0*/  FSEL R9, R9, 1, !P0 ;  /* 0x3f80000009097808 */ /* 0x000fc80004000000 */
[----:B------:R-:W-:Y:S01]  /*08e0*/  LOP3.LUT R9, R9, 0x80000000, R10, 0xf8, !PT ;  /* 0x8000000009097812 */ /* 0x000fe200078ef80a */
[----:B------:R-:W-:Y:S06]  /*08f0*/  BRA `(.L_x_6) ;  /* 0x00000000001c7947 */ /* 0x000fec0003800000 */
.L_x_5:
[----:B------:R-:W-:Y:S01]  /*0900*/  MOV R0, 0x3c80f082 ;  /* 0x3c80f08200007802 */ /* 0x000fe20000000f00 */
[----:B------:R-:W-:-:S04]  /*0910*/  FMUL R9, R10, R10 ;  /* 0x0000000a0a097220 */ /* 0x000fc80000400000 */
[----:B------:R-:W-:-:S04]  /*0920*/  FFMA.FTZ R0, R9, R0, -0.052303962409496307373 ;  /* 0xbd563cae09007423 */ /* 0x000fc80000010000 */
[----:B------:R-:W-:-:S04]  /*0930*/  FFMA.FTZ R0, R9, R0, 0.1331529766321182251 ;  /* 0x3e08594109007423 */ /* 0x000fc80000010000 */
[----:B------:R-:W-:-:S04]  /*0940*/  FFMA.FTZ R0, R9, R0, -0.33332768082618713379 ;  /* 0xbeaaa9ed09007423 */ /* 0x000fc80000010000 */
[----:B------:R-:W-:-:S04]  /*0950*/  FFMA.FTZ R0, R9, R0, RZ ;  /* 0x0000000009007223 */ /* 0x000fc800000100ff */
[----:B------:R-:W-:-:S07]  /*0960*/  FFMA.FTZ R9, R10, R0, R10 ;  /* 0x000000000a097223 */ /* 0x000fce000001000a */
.L_x_6:
[----:B------:R-:W-:Y:S05]  /*0970*/  BSYNC B0 ;  /* 0x0000000000007941 */ /* 0x000fea0003800000 */
.L_x_4:
[----:B------:R-:W-:Y:S01]  /*0980*/  FADD.FTZ R12, |R7|, -RZ ;  /* 0x800000ff070c7221 */ /* 0x000fe20000010200 */
[----:B------:R-:W-:Y:S01]  /*0990*/  BSSY B0, `(.L_x_7) ;  /* 0x0000015000007945 */ /* 0x000fe20003800000 */
[----:B------:R-:W-:-:S03]  /*09a0*/  SHF.R.S32.HI R13, RZ, 0x1f, R4 ;  /* 0x0000001fff0d7819 */ /* 0x000fc60000011404 */
        /* <DEDUP_REMOVED lines=12> */
.L_x_8:
[----:B------:R-:W-:Y:S01]  /*0a70*/  MOV R0, 0x3c80f082 ;  /* 0x3c80f08200007802 */ /* 0x000fe20000000f00 */
[----:B------:R-:W-:-:S04]  /*0a80*/  FMUL R11, R7, R7 ;  /* 0x00000007070b7220 */ /* 0x000fc80000400000 */
[----:B------:R-:W-:-:S04]  /*0a90*/  FFMA.FTZ R0, R11, R0, -0.052303962409496307373 ;  /* 0xbd563cae0b007423 */ /* 0x000fc80000010000 */
[----:B------:R-:W-:-:S04]  /*0aa0*/  FFMA.FTZ R0, R11, R0, 0.1331529766321182251 ;  /* 0x3e0859410b007423 */ /* 0x000fc80000010000 */
[----:B------:R-:W-:-:S04]  /*0ab0*/  FFMA.FTZ R0, R11, R0, -0.33332768082618713379 ;  /* 0xbeaaa9ed0b007423 */ /* 0x000fc80000010000 */
[----:B------:R-:W-:-:S04]  /*0ac0*/  FFMA.FTZ R0, R11, R0, RZ ;  /* 0x000000000b007223 */ /* 0x000fc800000100ff */
[----:B------:R-:W-:-:S07]  /*0ad0*/  FFMA.FTZ R7, R7, R0, R7 ;  /* 0x0000000007077223 */ /* 0x000fce0000010007 */
.L_x_9:
[----:B------:R-:W-:Y:S05]  /*0ae0*/  BSYNC B0 ;  /* 0x0000000000007941 */ /* 0x000fea0003800000 */
.L_x_7:
[----:B------:R-:W-:Y:S01]  /*0af0*/  ULDC.64 UR6, c[0x0][0x210] ;  /* 0x0000840000067ab9 */ /* 0x000fe20000000a00 */
[----:B-----5:R-:W-:Y:S01]  /*0b00*/  FFMA R2, R5, R9, R2 ;  /* 0x0000000905027223 */ /* 0x020fe20000000002 */
[----:B------:R-:W-:Y:S01]  /*0b10*/  LEA R8, P0, R4, UR6, 0x2 ;  /* 0x0000000604087c11 */ /* 0x000fe2000f8010ff */
[----:B------:R-:W-:-:S03]  /*0b20*/  FFMA R3, R6, R7, R3 ;  /* 0x0000000706037223 */ /* 0x000fc60000000003 */
[----:B------:R-:W-:-:S05]  /*0b30*/  LEA.HI.X R9, R4, UR7, R13, 0x2, P0 ;  /* 0x0000000704097c11 */ /* 0x000fca00080f140d */
[----:B------:R-:W-:Y:S01]  /*0b40*/  STG.E.64 desc[UR4][R8.64], R2 ;  /* 0x0000000208007986 */ /* 0x000fe2000c101b04 */
[----:B------:R-:W-:Y:S05]  /*0b50*/  EXIT ;  /* 0x000000000000794d */ /* 0x000fea0003800000 */
.L_x_10:
[----:B------:R-:W-:-:S00]  /*0b60*/  BRA `(.L_x_10) ;  /* 0xfffffffc00fc7947 */ /* 0x000fc0000383ffff */
[----:B------:R-:W-:-:S00]  /*0b70*/  NOP ;  /* 0x0000000000007918 */ /* 0x000fc00000000000 */
        /* <DEDUP_REMOVED lines=8> */
.L_x_11:


//--------------------- .nv.global.init           --------------------------
	.section	.nv.global.init,"aw",@progbits
.nv.global.init:
	.type		_$_str,@object
	.size		_$_str,(_$_str_$_2 - _$_str)
_$_str:
        /*0000*/ 	.byte	0x5f, 0x5f, 0x43, 0x55, 0x44, 0x41, 0x5f, 0x46, 0x54, 0x5a, 0x00
	.type		_$_str_$_2,@object
	.size		_$_str_$_2,(.L_1 - _$_str_$_2)
_$_str_$_2:
        /*000b*/ 	.byte	0x5f, 0x5f, 0x43, 0x55, 0x44, 0x41, 0x5f, 0x50, 0x52, 0x45, 0x43, 0x5f, 0x53, 0x51, 0x52, 0x54
        /*001b*/ 	.byte	0x00
.L_1:


//--------------------- .nv.constant0.triton_poi_fused__native_batch_norm_legit_no_training_add_mul_softplus_tanh_6 --------------------------
	.section	.nv.constant0.triton_poi_fused__native_batch_norm_legit_no_training_add_mul_softplus_tanh_6,"a",@progbits
	.sectionflags	@""
	.align	4
.nv.constant0.triton_poi_fused__native_batch_norm_legit_no_training_add_mul_softplus_tanh_6:
	.zero		588
